//
// Generated by NVIDIA NVVM Compiler
//
// Compiler Build ID: CL-36424714
// Cuda compilation tools, release 13.0, V13.0.88
// Based on NVVM 20.0.0
//

.version 9.0
.target sm_100
.address_size 64

	// .globl	_Z9flipImagePhS_i

.visible .entry _Z9flipImagePhS_i(
	.param .u64 .ptr .align 1 _Z9flipImagePhS_i_param_0,
	.param .u64 .ptr .align 1 _Z9flipImagePhS_i_param_1,
	.param .u32 _Z9flipImagePhS_i_param_2
)
{
	.reg .pred 	%p<2>;
	.reg .b16 	%rs<3>;
	.reg .b32 	%r<6>;
	.reg .b64 	%rd<8>;

	ld.param.u64 	%rd1, [_Z9flipImagePhS_i_param_0];
	ld.param.u64 	%rd2, [_Z9flipImagePhS_i_param_1];
	ld.param.u32 	%r2, [_Z9flipImagePhS_i_param_2];
	mov.u32 	%r3, %ntid.x;
	mov.u32 	%r4, %ctaid.x;
	mov.u32 	%r5, %tid.x;
	mad.lo.s32 	%r1, %r3, %r4, %r5;
	setp.ge.s32 	%p1, %r1, %r2;
	@%p1 bra 	$L__BB0_2;
	cvta.to.global.u64 	%rd3, %rd1;
	cvta.to.global.u64 	%rd4, %rd2;
	cvt.s64.s32 	%rd5, %r1;
	add.s64 	%rd6, %rd3, %rd5;
	ld.global.u8 	%rs1, [%rd6];
	not.b16 	%rs2, %rs1;
	add.s64 	%rd7, %rd4, %rd5;
	st.global.u8 	[%rd7], %rs2;
$L__BB0_2:
	ret;

}
	// .globl	_Z15flipImageStridePhS_i
.visible .entry _Z15flipImageStridePhS_i(
	.param .u64 .ptr .align 1 _Z15flipImageStridePhS_i_param_0,
	.param .u64 .ptr .align 1 _Z15flipImageStridePhS_i_param_1,
	.param .u32 _Z15flipImageStridePhS_i_param_2
)
{
	.reg .pred 	%p<3>;
	.reg .b16 	%rs<3>;
	.reg .b32 	%r<11>;
	.reg .b64 	%rd<8>;

	ld.param.u64 	%rd3, [_Z15flipImageStridePhS_i_param_0];
	ld.param.u64 	%rd4, [_Z15flipImageStridePhS_i_param_1];
	ld.param.u32 	%r5, [_Z15flipImageStridePhS_i_param_2];
	cvta.to.global.u64 	%rd1, %rd4;
	cvta.to.global.u64 	%rd2, %rd3;
	mov.u32 	%r6, %ntid.x;
	mov.u32 	%r7, %ctaid.x;
	mov.u32 	%r8, %tid.x;
	mad.lo.s32 	%r9, %r6, %r7, %r8;
	mov.u32 	%r10, %r9;
$L__BB1_1:
	setp.ge.s32 	%p1, %r9, %r5;
	@%p1 bra 	$L__BB1_3;
	cvt.s64.s32 	%rd5, %r9;
	add.s64 	%rd6, %rd2, %rd5;
	ld.global.u8 	%rs1, [%rd6];
	not.b16 	%rs2, %rs1;
	add.s64 	%rd7, %rd1, %rd5;
	st.global.u8 	[%rd7], %rs2;
	add.s32 	%r10, %r9, 3072;
$L__BB1_3:
	setp.lt.s32 	%p2, %r9, %r5;
	mov.u32 	%r9, %r10;
	@%p2 bra 	$L__BB1_1;
	ret;

}
	// .globl	_Z19flipImageStrideLoopPhS_ii
.visible .entry _Z19flipImageStrideLoopPhS_ii(
	.param .u64 .ptr .align 1 _Z19flipImageStrideLoopPhS_ii_param_0,
	.param .u64 .ptr .align 1 _Z19flipImageStrideLoopPhS_ii_param_1,
	.param .u32 _Z19flipImageStrideLoopPhS_ii_param_2,
	.param .u32 _Z19flipImageStrideLoopPhS_ii_param_3
)
{
	.reg .pred 	%p<7>;
	.reg .b16 	%rs<11>;
	.reg .b32 	%r<30>;
	.reg .b64 	%rd<18>;

	ld.param.u64 	%rd3, [_Z19flipImageStrideLoopPhS_ii_param_0];
	ld.param.u64 	%rd4, [_Z19flipImageStrideLoopPhS_ii_param_1];
	ld.param.u32 	%r11, [_Z19flipImageStrideLoopPhS_ii_param_2];
	ld.param.u32 	%r12, [_Z19flipImageStrideLoopPhS_ii_param_3];
	cvta.to.global.u64 	%rd1, %rd4;
	cvta.to.global.u64 	%rd2, %rd3;
	mov.u32 	%r13, %ntid.x;
	mov.u32 	%r14, %ctaid.x;
	mov.u32 	%r15, %tid.x;
	mad.lo.s32 	%r28, %r13, %r14, %r15;
	setp.ge.s32 	%p1, %r28, %r11;
	@%p1 bra 	$L__BB2_7;
	add.s32 	%r16, %r28, %r12;
	max.s32 	%r17, %r11, %r16;
	setp.lt.s32 	%p2, %r16, %r11;
	selp.u32 	%r18, 1, 0, %p2;
	add.s32 	%r19, %r16, %r18;
	sub.s32 	%r20, %r17, %r19;
	div.u32 	%r21, %r20, %r12;
	add.s32 	%r2, %r21, %r18;
	and.b32  	%r22, %r2, 3;
	setp.eq.s32 	%p3, %r22, 3;
	@%p3 bra 	$L__BB2_4;
	add.s32 	%r23, %r2, 1;
	and.b32  	%r24, %r23, 3;
	neg.s32 	%r26, %r24;
$L__BB2_3:
	.pragma "nounroll";
	cvt.s64.s32 	%rd5, %r28;
	add.s64 	%rd6, %rd1, %rd5;
	add.s64 	%rd7, %rd2, %rd5;
	ld.global.u8 	%rs1, [%rd7];
	not.b16 	%rs2, %rs1;
	st.global.u8 	[%rd6], %rs2;
	add.s32 	%r28, %r28, %r12;
	add.s32 	%r26, %r26, 1;
	setp.ne.s32 	%p4, %r26, 0;
	@%p4 bra 	$L__BB2_3;
$L__BB2_4:
	setp.lt.u32 	%p5, %r2, 3;
	@%p5 bra 	$L__BB2_7;
	cvt.s64.s32 	%rd11, %r12;
	shl.b32 	%r25, %r12, 2;
$L__BB2_6:
	cvt.s64.s32 	%rd8, %r28;
	add.s64 	%rd9, %rd2, %rd8;
	ld.global.u8 	%rs3, [%rd9];
	not.b16 	%rs4, %rs3;
	add.s64 	%rd10, %rd1, %rd8;
	st.global.u8 	[%rd10], %rs4;
	add.s64 	%rd12, %rd9, %rd11;
	ld.global.u8 	%rs5, [%rd12];
	not.b16 	%rs6, %rs5;
	add.s64 	%rd13, %rd10, %rd11;
	st.global.u8 	[%rd13], %rs6;
	add.s64 	%rd14, %rd12, %rd11;
	ld.global.u8 	%rs7, [%rd14];
	not.b16 	%rs8, %rs7;
	add.s64 	%rd15, %rd13, %rd11;
	st.global.u8 	[%rd15], %rs8;
	add.s64 	%rd16, %rd14, %rd11;
	ld.global.u8 	%rs9, [%rd16];
	not.b16 	%rs10, %rs9;
	add.s64 	%rd17, %rd15, %rd11;
	st.global.u8 	[%rd17], %rs10;
	add.s32 	%r28, %r25, %r28;
	setp.lt.s32 	%p6, %r28, %r11;
	@%p6 bra 	$L__BB2_6;
$L__BB2_7:
	ret;

}
	// .globl	_Z12flipImageRedPhS_ii
.visible .entry _Z12flipImageRedPhS_ii(
	.param .u64 .ptr .align 1 _Z12flipImageRedPhS_ii_param_0,
	.param .u64 .ptr .align 1 _Z12flipImageRedPhS_ii_param_1,
	.param .u32 _Z12flipImageRedPhS_ii_param_2,
	.param .u32 _Z12flipImageRedPhS_ii_param_3
)
{
	.reg .pred 	%p<4>;
	.reg .b16 	%rs<15>;
	.reg .b32 	%r<14>;
	.reg .b64 	%rd<8>;

	ld.param.u64 	%rd4, [_Z12flipImageRedPhS_ii_param_0];
	ld.param.u64 	%rd5, [_Z12flipImageRedPhS_ii_param_1];
	ld.param.u32 	%r6, [_Z12flipImageRedPhS_ii_param_2];
	ld.param.u32 	%r5, [_Z12flipImageRedPhS_ii_param_3];
	mov.u32 	%r7, %ntid.x;
	mov.u32 	%r8, %ctaid.x;
	mov.u32 	%r9, %tid.x;
	mad.lo.s32 	%r13, %r7, %r8, %r9;
	mul.hi.s32 	%r10, %r6, 1431655766;
	shr.u32 	%r11, %r10, 31;
	add.s32 	%r2, %r10, %r11;
	setp.ge.s32 	%p1, %r13, %r2;
	@%p1 bra 	$L__BB3_5;
	cvta.to.global.u64 	%rd1, %rd4;
	cvta.to.global.u64 	%rd2, %rd5;
$L__BB3_2:
	mul.lo.s32 	%r12, %r13, 3;
	cvt.s64.s32 	%rd6, %r12;
	add.s64 	%rd7, %rd1, %rd6;
	ld.global.u8 	%rs2, [%rd7];
	not.b16 	%rs1, %rs2;
	add.s64 	%rd3, %rd2, %rd6;
	st.global.u8 	[%rd3], %rs1;
	ld.global.u8 	%rs3, [%rd7+1];
	not.b16 	%rs4, %rs3;
	st.global.u8 	[%rd3+1], %rs4;
	ld.global.u8 	%rs5, [%rd7+2];
	not.b16 	%rs6, %rs5;
	st.global.u8 	[%rd3+2], %rs6;
	add.s16 	%rs7, %rs2, -56;
	and.b16  	%rs8, %rs7, 255;
	setp.gt.u16 	%p2, %rs8, 98;
	@%p2 bra 	$L__BB3_4;
	and.b16  	%rs9, %rs1, 255;
	mul.lo.s16 	%rs10, %rs9, 41;
	shr.u16 	%rs11, %rs10, 10;
	mul.lo.s16 	%rs12, %rs11, 25;
	sub.s16 	%rs13, %rs1, %rs12;
	mul.lo.s16 	%rs14, %rs13, 10;
	st.global.u8 	[%rd3], %rs14;
$L__BB3_4:
	add.s32 	%r13, %r13, %r5;
	setp.lt.s32 	%p3, %r13, %r2;
	@%p3 bra 	$L__BB3_2;
$L__BB3_5:
	ret;

}


// ===== COMPILED SASS (sm_100) =====

	.target	sm_100

	.elftype	@"ET_EXEC"


//--------------------- .note.nv.tkinfo           --------------------------
	.section	.note.nv.tkinfo,"",@"SHT_NOTE"
	.sectionflags	@"SHF_NOTE_NV_TKINFO"
	.tkinfo
        /*0018*/ 	.word	0x00000002
        /*0030*/ 	.string	""
        /*0030*/ 	.string	"ptxas"
        /*0030*/ 	.string	"Cuda compilation tools, release 13.0, V13.0.88"
        /*0030*/ 	.string	"Build cuda_13.0.r13.0/compiler.36424714_0"
        /*0030*/ 	.string	"-arch sm_100 -m 64 "



//--------------------- .note.nv.cuinfo           --------------------------
	.section	.note.nv.cuinfo,"",@"SHT_NOTE"
	.sectionflags	@"SHF_NOTE_NV_CUINFO"
        /*0018*/ 	.short	0x0002
        /*001a*/ 	.short	0x0064
        /*001c*/ 	.short	0x0082
	.zero		2


//--------------------- .nv.info                  --------------------------
	.section	.nv.info,"",@"SHT_CUDA_INFO"
	.align	4


	//----- nvinfo : EIATTR_REGCOUNT
	.align		4
        /*0000*/ 	.byte	0x04, 0x2f
        /*0002*/ 	.short	(.L_1 - .L_0)
	.align		4
.L_0:
        /*0004*/ 	.word	index@(_Z9flipImagePhS_i)
        /*0008*/ 	.word	0x0000000a


	//----- nvinfo : EIATTR_FRAME_SIZE
	.align		4
.L_1:
        /*000c*/ 	.byte	0x04, 0x11
        /*000e*/ 	.short	(.L_3 - .L_2)
	.align		4
.L_2:
        /*0010*/ 	.word	index@(_Z9flipImagePhS_i)
        /*0014*/ 	.word	0x00000000


	//----- nvinfo : EIATTR_REGCOUNT
	.align		4
.L_3:
        /*0018*/ 	.byte	0x04, 0x2f
        /*001a*/ 	.short	(.L_5 - .L_4)
	.align		4
.L_4:
        /*001c*/ 	.word	index@(_Z15flipImageStridePhS_i)
        /*0020*/ 	.word	0x0000000a


	//----- nvinfo : EIATTR_FRAME_SIZE
	.align		4
.L_5:
        /*0024*/ 	.byte	0x04, 0x11
        /*0026*/ 	.short	(.L_7 - .L_6)
	.align		4
.L_6:
        /*0028*/ 	.word	index@(_Z15flipImageStridePhS_i)
        /*002c*/ 	.word	0x00000000


	//----- nvinfo : EIATTR_REGCOUNT
	.align		4
.L_7:
        /*0030*/ 	.byte	0x04, 0x2f
        /*0032*/ 	.short	(.L_9 - .L_8)
	.align		4
.L_8:
        /*0034*/ 	.word	index@(_Z19flipImageStrideLoopPhS_ii)
        /*0038*/ 	.word	0x00000018


	//----- nvinfo : EIATTR_FRAME_SIZE
	.align		4
.L_9:
        /*003c*/ 	.byte	0x04, 0x11
        /*003e*/ 	.short	(.L_11 - .L_10)
	.align		4
.L_10:
        /*0040*/ 	.word	index@(_Z19flipImageStrideLoopPhS_ii)
        /*0044*/ 	.word	0x00000000


	//----- nvinfo : EIATTR_REGCOUNT
	.align		4
.L_11:
        /*0048*/ 	.byte	0x04, 0x2f
        /*004a*/ 	.short	(.L_13 - .L_12)
	.align		4
.L_12:
        /*004c*/ 	.word	index@(_Z12flipImageRedPhS_ii)
        /*0050*/ 	.word	0x00000010


	//----- nvinfo : EIATTR_FRAME_SIZE
	.align		4
.L_13:
        /*0054*/ 	.byte	0x04, 0x11
        /*0056*/ 	.short	(.L_15 - .L_14)
	.align		4
.L_14:
        /*0058*/ 	.word	index@(_Z12flipImageRedPhS_ii)
        /*005c*/ 	.word	0x00000000


	//----- nvinfo : EIATTR_MIN_STACK_SIZE
	.align		4
.L_15:
        /*0060*/ 	.byte	0x04, 0x12
        /*0062*/ 	.short	(.L_17 - .L_16)
	.align		4
.L_16:
        /*0064*/ 	.word	index@(_Z12flipImageRedPhS_ii)
        /*0068*/ 	.word	0x00000000


	//----- nvinfo : EIATTR_MIN_STACK_SIZE
	.align		4
.L_17:
        /*006c*/ 	.byte	0x04, 0x12
        /*006e*/ 	.short	(.L_19 - .L_18)
	.align		4
.L_18:
        /*0070*/ 	.word	index@(_Z19flipImageStrideLoopPhS_ii)
        /*0074*/ 	.word	0x00000000


	//----- nvinfo : EIATTR_MIN_STACK_SIZE
	.align		4
.L_19:
        /*0078*/ 	.byte	0x04, 0x12
        /*007a*/ 	.short	(.L_21 - .L_20)
	.align		4
.L_20:
        /*007c*/ 	.word	index@(_Z15flipImageStridePhS_i)
        /*0080*/ 	.word	0x00000000


	//----- nvinfo : EIATTR_MIN_STACK_SIZE
	.align		4
.L_21:
        /*0084*/ 	.byte	0x04, 0x12
        /*0086*/ 	.short	(.L_23 - .L_22)
	.align		4
.L_22:
        /*0088*/ 	.word	index@(_Z9flipImagePhS_i)
        /*008c*/ 	.word	0x00000000
.L_23:


//--------------------- .nv.compat                --------------------------
	.section	.nv.compat,"",@"SHT_CUDA_COMPAT_INFO"
	.align	4
        /*0000*/ 	.byte	0x02, 0x09, 0x00, 0x00, 0x02, 0x02, 0x01, 0x00, 0x02, 0x05, 0x05, 0x00, 0x03, 0x07, 0x01, 0x01
        /*0010*/ 	.byte	0x02, 0x03, 0x00, 0x00, 0x02, 0x06, 0x01, 0x00, 0x04, 0x0b, 0x08, 0x00, 0x09, 0x00, 0x00, 0x00
        /*0020*/ 	.byte	0x00, 0x00, 0x00, 0x00


//--------------------- .nv.info._Z12flipImageRedPhS_ii --------------------------
	.section	.nv.info._Z12flipImageRedPhS_ii,"",@"SHT_CUDA_INFO"
	.sectionflags	@""
	.align	4


	//----- nvinfo : EIATTR_CUDA_API_VERSION
	.align		4
        /*0000*/ 	.byte	0x04, 0x37
        /*0002*/ 	.short	(.L_25 - .L_24)
.L_24:
        /*0004*/ 	.word	0x00000082


	//----- nvinfo : EIATTR_KPARAM_INFO
	.align		4
.L_25:
        /*0008*/ 	.byte	0x04, 0x17
        /*000a*/ 	.short	(.L_27 - .L_26)
.L_26:
        /*000c*/ 	.word	0x00000000
        /*0010*/ 	.short	0x0003
        /*0012*/ 	.short	0x0014
        /*0014*/ 	.byte	0x00, 0xf0, 0x11, 0x00


	//----- nvinfo : EIATTR_KPARAM_INFO
	.align		4
.L_27:
        /*0018*/ 	.byte	0x04, 0x17
        /*001a*/ 	.short	(.L_29 - .L_28)
.L_28:
        /*001c*/ 	.word	0x00000000
        /*0020*/ 	.short	0x0002
        /*0022*/ 	.short	0x0010
        /*0024*/ 	.byte	0x00, 0xf0, 0x11, 0x00


	//----- nvinfo : EIATTR_KPARAM_INFO
	.align		4
.L_29:
        /*0028*/ 	.byte	0x04, 0x17
        /*002a*/ 	.short	(.L_31 - .L_30)
.L_30:
        /*002c*/ 	.word	0x00000000
        /*0030*/ 	.short	0x0001
        /*0032*/ 	.short	0x0008
        /*0034*/ 	.byte	0x00, 0xf5, 0x21, 0x00


	//----- nvinfo : EIATTR_KPARAM_INFO
	.align		4
.L_31:
        /*0038*/ 	.byte	0x04, 0x17
        /*003a*/ 	.short	(.L_33 - .L_32)
.L_32:
        /*003c*/ 	.word	0x00000000
        /*0040*/ 	.short	0x0000
        /*0042*/ 	.short	0x0000
        /*0044*/ 	.byte	0x00, 0xf5, 0x21, 0x00


	//----- nvinfo : EIATTR_SPARSE_MMA_MASK
	.align		4
.L_33:
        /*0048*/ 	.byte	0x03, 0x50
        /*004a*/ 	.short	0x0000


	//----- nvinfo : EIATTR_MAXREG_COUNT
	.align		4
        /*004c*/ 	.byte	0x03, 0x1b
        /*004e*/ 	.short	0x00ff


	//----- nvinfo : EIATTR_MERCURY_ISA_VERSION
	.align		4
        /*0050*/ 	.byte	0x03, 0x5f
        /*0052*/ 	.short	0x0101


	//----- nvinfo : EIATTR_VRC_CTA_INIT_COUNT
	.align		4
        /*0054*/ 	.byte	0x02, 0x4a
	.zero		1
	.zero		1


	//----- nvinfo : EIATTR_EXIT_INSTR_OFFSETS
	.align		4
        /*0058*/ 	.byte	0x04, 0x1c
        /*005a*/ 	.short	(.L_35 - .L_34)


	//   ....[0]....
.L_34:
        /*005c*/ 	.word	0x000000b0


	//   ....[1]....
        /*0060*/ 	.word	0x00000360


	//----- nvinfo : EIATTR_CRS_STACK_SIZE
	.align		4
.L_35:
        /*0064*/ 	.byte	0x04, 0x1e
        /*0066*/ 	.short	(.L_37 - .L_36)
.L_36:
        /*0068*/ 	.word	0x00000000


	//----- nvinfo : EIATTR_CBANK_PARAM_SIZE
	.align		4
.L_37:
        /*006c*/ 	.byte	0x03, 0x19
        /*006e*/ 	.short	0x0018


	//----- nvinfo : EIATTR_PARAM_CBANK
	.align		4
        /*0070*/ 	.byte	0x04, 0x0a
        /*0072*/ 	.short	(.L_39 - .L_38)
	.align		4
.L_38:
        /*0074*/ 	.word	index@(.nv.constant0._Z12flipImageRedPhS_ii)
        /*0078*/ 	.short	0x0380
        /*007a*/ 	.short	0x0018


	//----- nvinfo : EIATTR_SW_WAR
	.align		4
.L_39:
        /*007c*/ 	.byte	0x04, 0x36
        /*007e*/ 	.short	(.L_41 - .L_40)
.L_40:
        /*0080*/ 	.word	0x00000008
.L_41:


//--------------------- .nv.info._Z19flipImageStrideLoopPhS_ii --------------------------
	.section	.nv.info._Z19flipImageStrideLoopPhS_ii,"",@"SHT_CUDA_INFO"
	.sectionflags	@""
	.align	4


	//----- nvinfo : EIATTR_CUDA_API_VERSION
	.align		4
        /*0000*/ 	.byte	0x04, 0x37
        /*0002*/ 	.short	(.L_43 - .L_42)
.L_42:
        /*0004*/ 	.word	0x00000082


	//----- nvinfo : EIATTR_KPARAM_INFO
	.align		4
.L_43:
        /*0008*/ 	.byte	0x04, 0x17
        /*000a*/ 	.short	(.L_45 - .L_44)
.L_44:
        /*000c*/ 	.word	0x00000000
        /*0010*/ 	.short	0x0003
        /*0012*/ 	.short	0x0014
        /*0014*/ 	.byte	0x00, 0xf0, 0x11, 0x00


	//----- nvinfo : EIATTR_KPARAM_INFO
	.align		4
.L_45:
        /*0018*/ 	.byte	0x04, 0x17
        /*001a*/ 	.short	(.L_47 - .L_46)
.L_46:
        /*001c*/ 	.word	0x00000000
        /*0020*/ 	.short	0x0002
        /*0022*/ 	.short	0x0010
        /*0024*/ 	.byte	0x00, 0xf0, 0x11, 0x00


	//----- nvinfo : EIATTR_KPARAM_INFO
	.align		4
.L_47:
        /*0028*/ 	.byte	0x04, 0x17
        /*002a*/ 	.short	(.L_49 - .L_48)
.L_48:
        /*002c*/ 	.word	0x00000000
        /*0030*/ 	.short	0x0001
        /*0032*/ 	.short	0x0008
        /*0034*/ 	.byte	0x00, 0xf5, 0x21, 0x00


	//----- nvinfo : EIATTR_KPARAM_INFO
	.align		4
.L_49:
        /*0038*/ 	.byte	0x04, 0x17
        /*003a*/ 	.short	(.L_51 - .L_50)
.L_50:
        /*003c*/ 	.word	0x00000000
        /*0040*/ 	.short	0x0000
        /*0042*/ 	.short	0x0000
        /*0044*/ 	.byte	0x00, 0xf5, 0x21, 0x00


	//----- nvinfo : EIATTR_SPARSE_MMA_MASK
	.align		4
.L_51:
        /*0048*/ 	.byte	0x03, 0x50
        /*004a*/ 	.short	0x0000


	//----- nvinfo : EIATTR_MAXREG_COUNT
	.align		4
        /*004c*/ 	.byte	0x03, 0x1b
        /*004e*/ 	.short	0x00ff


	//----- nvinfo : EIATTR_MERCURY_ISA_VERSION
	.align		4
        /*0050*/ 	.byte	0x03, 0x5f
        /*0052*/ 	.short	0x0101


	//----- nvinfo : EIATTR_VRC_CTA_INIT_COUNT
	.align		4
        /*0054*/ 	.byte	0x02, 0x4a
	.zero		1
	.zero		1


	//----- nvinfo : EIATTR_EXIT_INSTR_OFFSETS
	.align		4
        /*0058*/ 	.byte	0x04, 0x1c
        /*005a*/ 	.short	(.L_53 - .L_52)


	//   ....[0]....
.L_52:
        /*005c*/ 	.word	0x00000070


	//   ....[1]....
        /*0060*/ 	.word	0x00000380


	//   ....[2]....
        /*0064*/ 	.word	0x000005b0


	//----- nvinfo : EIATTR_CRS_STACK_SIZE
	.align		4
.L_53:
        /*0068*/ 	.byte	0x04, 0x1e
        /*006a*/ 	.short	(.L_55 - .L_54)
.L_54:
        /*006c*/ 	.word	0x00000000


	//----- nvinfo : EIATTR_CBANK_PARAM_SIZE
	.align		4
.L_55:
        /*0070*/ 	.byte	0x03, 0x19
        /*0072*/ 	.short	0x0018


	//----- nvinfo : EIATTR_PARAM_CBANK
	.align		4
        /*0074*/ 	.byte	0x04, 0x0a
        /*0076*/ 	.short	(.L_57 - .L_56)
	.align		4
.L_56:
        /*0078*/ 	.word	index@(.nv.constant0._Z19flipImageStrideLoopPhS_ii)
        /*007c*/ 	.short	0x0380
        /*007e*/ 	.short	0x0018


	//----- nvinfo : EIATTR_SW_WAR
	.align		4
.L_57:
        /*0080*/ 	.byte	0x04, 0x36
        /*0082*/ 	.short	(.L_59 - .L_58)
.L_58:
        /*0084*/ 	.word	0x00000008
.L_59:


//--------------------- .nv.info._Z15flipImageStridePhS_i --------------------------
	.section	.nv.info._Z15flipImageStridePhS_i,"",@"SHT_CUDA_INFO"
	.sectionflags	@""
	.align	4


	//----- nvinfo : EIATTR_CUDA_API_VERSION
	.align		4
        /*0000*/ 	.byte	0x04, 0x37
        /*0002*/ 	.short	(.L_61 - .L_60)
.L_60:
        /*0004*/ 	.word	0x00000082


	//----- nvinfo : EIATTR_KPARAM_INFO
	.align		4
.L_61:
        /*0008*/ 	.byte	0x04, 0x17
        /*000a*/ 	.short	(.L_63 - .L_62)
.L_62:
        /*000c*/ 	.word	0x00000000
        /*0010*/ 	.short	0x0002
        /*0012*/ 	.short	0x0010
        /*0014*/ 	.byte	0x00, 0xf0, 0x11, 0x00


	//----- nvinfo : EIATTR_KPARAM_INFO
	.align		4
.L_63:
        /*0018*/ 	.byte	0x04, 0x17
        /*001a*/ 	.short	(.L_65 - .L_64)
.L_64:
        /*001c*/ 	.word	0x00000000
        /*0020*/ 	.short	0x0001
        /*0022*/ 	.short	0x0008
        /*0024*/ 	.byte	0x00, 0xf5, 0x21, 0x00


	//----- nvinfo : EIATTR_KPARAM_INFO
	.align		4
.L_65:
        /*0028*/ 	.byte	0x04, 0x17
        /*002a*/ 	.short	(.L_67 - .L_66)
.L_66:
        /*002c*/ 	.word	0x00000000
        /*0030*/ 	.short	0x0000
        /*0032*/ 	.short	0x0000
        /*0034*/ 	.byte	0x00, 0xf5, 0x21, 0x00


	//----- nvinfo : EIATTR_SPARSE_MMA_MASK
	.align		4
.L_67:
        /*0038*/ 	.byte	0x03, 0x50
        /*003a*/ 	.short	0x0000


	//----- nvinfo : EIATTR_MAXREG_COUNT
	.align		4
        /*003c*/ 	.byte	0x03, 0x1b
        /*003e*/ 	.short	0x00ff


	//----- nvinfo : EIATTR_MERCURY_ISA_VERSION
	.align		4
        /*0040*/ 	.byte	0x03, 0x5f
        /*0042*/ 	.short	0x0101


	//----- nvinfo : EIATTR_VRC_CTA_INIT_COUNT
	.align		4
        /*0044*/ 	.byte	0x02, 0x4a
	.zero		1
	.zero		1


	//----- nvinfo : EIATTR_EXIT_INSTR_OFFSETS
	.align		4
        /*0048*/ 	.byte	0x04, 0x1c
        /*004a*/ 	.short	(.L_69 - .L_68)


	//   ....[0]....
.L_68:
        /*004c*/ 	.word	0x00000170


	//----- nvinfo : EIATTR_CRS_STACK_SIZE
	.align		4
.L_69:
        /*0050*/ 	.byte	0x04, 0x1e
        /*0052*/ 	.short	(.L_71 - .L_70)
.L_70:
        /*0054*/ 	.word	0x00000000


	//----- nvinfo : EIATTR_CBANK_PARAM_SIZE
	.align		4
.L_71:
        /*0058*/ 	.byte	0x03, 0x19
        /*005a*/ 	.short	0x0014


	//----- nvinfo : EIATTR_PARAM_CBANK
	.align		4
        /*005c*/ 	.byte	0x04, 0x0a
        /*005e*/ 	.short	(.L_73 - .L_72)
	.align		4
.L_72:
        /*0060*/ 	.word	index@(.nv.constant0._Z15flipImageStridePhS_i)
        /*0064*/ 	.short	0x0380
        /*0066*/ 	.short	0x0014


	//----- nvinfo : EIATTR_SW_WAR
	.align		4
.L_73:
        /*0068*/ 	.byte	0x04, 0x36
        /*006a*/ 	.short	(.L_75 - .L_74)
.L_74:
        /*006c*/ 	.word	0x00000008
.L_75:


//--------------------- .nv.info._Z9flipImagePhS_i --------------------------
	.section	.nv.info._Z9flipImagePhS_i,"",@"SHT_CUDA_INFO"
	.sectionflags	@""
	.align	4


	//----- nvinfo : EIATTR_CUDA_API_VERSION
	.align		4
        /*0000*/ 	.byte	0x04, 0x37
        /*0002*/ 	.short	(.L_77 - .L_76)
.L_76:
        /*0004*/ 	.word	0x00000082


	//----- nvinfo : EIATTR_KPARAM_INFO
	.align		4
.L_77:
        /*0008*/ 	.byte	0x04, 0x17
        /*000a*/ 	.short	(.L_79 - .L_78)
.L_78:
        /*000c*/ 	.word	0x00000000
        /*0010*/ 	.short	0x0002
        /*0012*/ 	.short	0x0010
        /*0014*/ 	.byte	0x00, 0xf0, 0x11, 0x00


	//----- nvinfo : EIATTR_KPARAM_INFO
	.align		4
.L_79:
        /*0018*/ 	.byte	0x04, 0x17
        /*001a*/ 	.short	(.L_81 - .L_80)
.L_80:
        /*001c*/ 	.word	0x00000000
        /*0020*/ 	.short	0x0001
        /*0022*/ 	.short	0x0008
        /*0024*/ 	.byte	0x00, 0xf5, 0x21, 0x00


	//----- nvinfo : EIATTR_KPARAM_INFO
	.align		4
.L_81:
        /*0028*/ 	.byte	0x04, 0x17
        /*002a*/ 	.short	(.L_83 - .L_82)
.L_82:
        /*002c*/ 	.word	0x00000000
        /*0030*/ 	.short	0x0000
        /*0032*/ 	.short	0x0000
        /*0034*/ 	.byte	0x00, 0xf5, 0x21, 0x00


	//----- nvinfo : EIATTR_SPARSE_MMA_MASK
	.align		4
.L_83:
        /*0038*/ 	.byte	0x03, 0x50
        /*003a*/ 	.short	0x0000


	//----- nvinfo : EIATTR_MAXREG_COUNT
	.align		4
        /*003c*/ 	.byte	0x03, 0x1b
        /*003e*/ 	.short	0x00ff


	//----- nvinfo : EIATTR_MERCURY_ISA_VERSION
	.align		4
        /*0040*/ 	.byte	0x03, 0x5f
        /*0042*/ 	.short	0x0101


	//----- nvinfo : EIATTR_VRC_CTA_INIT_COUNT
	.align		4
        /*0044*/ 	.byte	0x02, 0x4a
	.zero		1
	.zero		1


	//----- nvinfo : EIATTR_EXIT_INSTR_OFFSETS
	.align		4
        /*0048*/ 	.byte	0x04, 0x1c
        /*004a*/ 	.short	(.L_85 - .L_84)


	//   ....[0]....
.L_84:
        /*004c*/ 	.word	0x00000070


	//   ....[1]....
        /*0050*/ 	.word	0x00000120


	//----- nvinfo : EIATTR_CBANK_PARAM_SIZE
	.align		4
.L_85:
        /*0054*/ 	.byte	0x03, 0x19
        /*0056*/ 	.short	0x0014


	//----- nvinfo : EIATTR_PARAM_CBANK
	.align		4
        /*0058*/ 	.byte	0x04, 0x0a
        /*005a*/ 	.short	(.L_87 - .L_86)
	.align		4
.L_86:
        /*005c*/ 	.word	index@(.nv.constant0._Z9flipImagePhS_i)
        /*0060*/ 	.short	0x0380
        /*0062*/ 	.short	0x0014


	//----- nvinfo : EIATTR_SW_WAR
	.align		4
.L_87:
        /*0064*/ 	.byte	0x04, 0x36
        /*0066*/ 	.short	(.L_89 - .L_88)
.L_88:
        /*0068*/ 	.word	0x00000008
.L_89:


//--------------------- .nv.callgraph             --------------------------
	.section	.nv.callgraph,"",@"SHT_CUDA_CALLGRAPH"
	.align	4
	.sectionentsize	8
	.align		4
        /*0000*/ 	.word	0x00000000
	.align		4
        /*0004*/ 	.word	0xffffffff
	.align		4
        /*0008*/ 	.word	0x00000000
	.align		4
        /*000c*/ 	.word	0xfffffffe
	.align		4
        /*0010*/ 	.word	0x00000000
	.align		4
        /*0014*/ 	.word	0xfffffffd
	.align		4
        /*0018*/ 	.word	0x00000000
	.align		4
        /*001c*/ 	.word	0xfffffffc


//--------------------- .text._Z12flipImageRedPhS_ii --------------------------
	.section	.text._Z12flipImageRedPhS_ii,"ax",@progbits
	.align	128
        .global         _Z12flipImageRedPhS_ii
        .type           _Z12flipImageRedPhS_ii,@function
        .size           _Z12flipImageRedPhS_ii,(.L_x_14 - _Z12flipImageRedPhS_ii)
        .other          _Z12flipImageRedPhS_ii,@"STO_CUDA_ENTRY STV_DEFAULT"
_Z12flipImageRedPhS_ii:
.text._Z12flipImageRedPhS_ii:
[----:B------:R-:W-:Y:S01]  /*0000*/  LDC R1, c[0x0][0x37c] ;  /* 0x0000df00ff017b82 */ /* 0x000fe20000000800 */
[----:B------:R-:W0:Y:S01]  /*0010*/  S2R R0, SR_CTAID.X ;  /* 0x0000000000007919 */ /* 0x000e220000002500 */
[----:B------:R-:W1:Y:S01]  /*0020*/  LDCU UR4, c[0x0][0x390] ;  /* 0x00007200ff0477ac */ /* 0x000e620008000800 */
[----:B------:R-:W0:Y:S01]  /*0030*/  S2R R3, SR_TID.X ;  /* 0x0000000000037919 */ /* 0x000e220000002100 */
[----:B------:R-:W0:Y:S01]  /*0040*/  LDCU UR6, c[0x0][0x360] ;  /* 0x00006c00ff0677ac */ /* 0x000e220008000800 */
[----:B------:R-:W2:Y:S01]  /*0050*/  LDCU.128 UR8, c[0x0][0x380] ;  /* 0x00007000ff0877ac */ /* 0x000ea20008000c00 */
[----:B-1----:R-:W-:-:S04]  /*0060*/  UIMAD.WIDE UR4, UR4, 0x55555556, URZ ;  /* 0x55555556040478a5 */ /* 0x002fc8000f8e02ff */
[----:B------:R-:W-:-:S07]  /*0070*/  ULEA.HI UR5, UR5, UR5, URZ, 0x1 ;  /* 0x0000000505057291 */ /* 0x000fce000f8f08ff */
[----:B------:R-:W1:Y:S01]  /*0080*/  LDCU UR4, c[0x0][0x394] ;  /* 0x00007280ff0477ac */ /* 0x000e620008000800 */
[----:B0-----:R-:W-:-:S05]  /*0090*/  IMAD R0, R0, UR6, R3 ;  /* 0x0000000600007c24 */ /* 0x001fca000f8e0203 */
[----:B------:R-:W-:-:S13]  /*00a0*/  ISETP.GE.AND P0, PT, R0, UR5, PT ;  /* 0x0000000500007c0c */ /* 0x000fda000bf06270 */
[----:B-12---:R-:W-:Y:S05]  /*00b0*/  @P0 EXIT ;  /* 0x000000000000094d */ /* 0x006fea0003800000 */
[----:B------:R-:W0:Y:S02]  /*00c0*/  LDC.64 R10, c[0x0][0x358] ;  /* 0x0000d600ff0a7b82 */ /* 0x000e240000000a00 */
.L_x_2:
[----:B01----:R-:W-:Y:S01]  /*00d0*/  IMAD R2, R0, 0x3, RZ ;  /* 0x0000000300027824 */ /* 0x003fe200078e02ff */
[----:B0-----:R-:W-:Y:S02]  /*00e0*/  R2UR UR6, R10 ;  /* 0x000000000a0672ca */ /* 0x001fe400000e0000 */
[----:B------:R-:W-:Y:S02]  /*00f0*/  R2UR UR7, R11 ;  /* 0x000000000b0772ca */ /* 0x000fe400000e0000 */
[----:B------:R-:W-:Y:S02]  /*0100*/  SHF.R.S32.HI R3, RZ, 0x1f, R2 ;  /* 0x0000001fff037819 */ /* 0x000fe40000011402 */
[----:B------:R-:W-:-:S04]  /*0110*/  IADD3 R4, P0, PT, R2, UR8, RZ ;  /* 0x0000000802047c10 */ /* 0x000fc8000ff1e0ff */
[----:B------:R-:W-:-:S05]  /*0120*/  IADD3.X R5, PT, PT, R3, UR9, RZ, P0, !PT ;  /* 0x0000000903057c10 */ /* 0x000fca00087fe4ff */
[----:B------:R-:W2:Y:S01]  /*0130*/  LDG.E.U8 R12, desc[UR6][R4.64] ;  /* 0x00000006040c7981 */ /* 0x000ea2000c1e1100 */
[----:B------:R-:W-:Y:S02]  /*0140*/  R2UR UR12, R10 ;  /* 0x000000000a0c72ca */ /* 0x000fe400000e0000 */
[----:B------:R-:W-:Y:S02]  /*0150*/  R2UR UR13, R11 ;  /* 0x000000000b0d72ca */ /* 0x000fe400000e0000 */
[----:B------:R-:W-:-:S04]  /*0160*/  IADD3 R2, P0, PT, R2, UR10, RZ ;  /* 0x0000000a02027c10 */ /* 0x000fc8000ff1e0ff */
[----:B------:R-:W-:Y:S02]  /*0170*/  IADD3.X R3, PT, PT, R3, UR11, RZ, P0, !PT ;  /* 0x0000000b03037c10 */ /* 0x000fe400087fe4ff */
[----:B--2---:R-:W-:-:S05]  /*0180*/  LOP3.LUT R13, RZ, R12, RZ, 0x33, !PT ;  /* 0x0000000cff0d7212 */ /* 0x004fca00078e33ff */
[----:B------:R0:W-:Y:S04]  /*0190*/  STG.E.U8 desc[UR6][R2.64], R13 ;  /* 0x0000000d02007986 */ /* 0x0001e8000c101106 */
[----:B------:R-:W2:Y:S01]  /*01a0*/  LDG.E.U8 R6, desc[UR12][R4.64+0x1] ;  /* 0x0000010c04067981 */ /* 0x000ea2000c1e1100 */
[----:B------:R-:W-:Y:S01]  /*01b0*/  VIADD R8, R12, 0xffffffc8 ;  /* 0xffffffc80c087836 */ /* 0x000fe20000000000 */
[----:B--2---:R-:W-:-:S05]  /*01c0*/  LOP3.LUT R7, RZ, R6, RZ, 0x33, !PT ;  /* 0x00000006ff077212 */ /* 0x004fca00078e33ff */
[----:B------:R0:W-:Y:S04]  /*01d0*/  STG.E.U8 desc[UR6][R2.64+0x1], R7 ;  /* 0x0000010702007986 */ /* 0x0001e8000c101106 */
[----:B------:R-:W2:Y:S01]  /*01e0*/  LDG.E.U8 R6, desc[UR12][R4.64+0x2] ;  /* 0x0000020c04067981 */ /* 0x000ea2000c1e1100 */
[----:B------:R-:W-:Y:S01]  /*01f0*/  LOP3.LUT R8, R8, 0xff, RZ, 0xc0, !PT ;  /* 0x000000ff08087812 */ /* 0x000fe200078ec0ff */
[----:B------:R-:W-:Y:S01]  /*0200*/  VIADD R0, R0, UR4 ;  /* 0x0000000400007c36 */ /* 0x000fe20008000000 */
[----:B------:R-:W-:Y:S02]  /*0210*/  BSSY.RECONVERGENT B0, `(.L_x_0) ;  /* 0x0000013000007945 */ /* 0x000fe40003800200 */
[----:B------:R-:W-:Y:S02]  /*0220*/  ISETP.GT.U32.AND P0, PT, R8, 0x62, PT ;  /* 0x000000620800780c */ /* 0x000fe40003f04070 */
[----:B------:R-:W-:-:S02]  /*0230*/  ISETP.GE.AND P1, PT, R0, UR5, PT ;  /* 0x0000000500007c0c */ /* 0x000fc4000bf26270 */
[----:B--2---:R-:W-:-:S05]  /*0240*/  LOP3.LUT R9, RZ, R6, RZ, 0x33, !PT ;  /* 0x00000006ff097212 */ /* 0x004fca00078e33ff */
[----:B------:R0:W-:Y:S04]  /*0250*/  STG.E.U8 desc[UR6][R2.64+0x2], R9 ;  /* 0x0000020902007986 */ /* 0x0001e8000c101106 */
[----:B------:R-:W-:Y:S05]  /*0260*/  @P0 BRA `(.L_x_1) ;  /* 0x0000000000340947 */ /* 0x000fea0003800000 */
[----:B------:R-:W-:Y:S02]  /*0270*/  LOP3.LUT R4, R12, 0xff, RZ, 0xc, !PT ;  /* 0x000000ff0c047812 */ /* 0x000fe400078e0cff */
[----:B------:R-:W-:Y:S02]  /*0280*/  R2UR UR6, R10 ;  /* 0x000000000a0672ca */ /* 0x000fe400000e0000 */
[----:B------:R-:W-:Y:S01]  /*0290*/  R2UR UR7, R11 ;  /* 0x000000000b0772ca */ /* 0x000fe200000e0000 */
[----:B------:R-:W-:-:S05]  /*02a0*/  IMAD R4, R4, 0x29, RZ ;  /* 0x0000002904047824 */ /* 0x000fca00078e02ff */
[----:B------:R-:W-:-:S04]  /*02b0*/  SHF.R.U32.HI R4, RZ, 0xa, R4 ;  /* 0x0000000aff047819 */ /* 0x000fc80000011604 */
[----:B------:R-:W-:-:S05]  /*02c0*/  PRMT R4, R4, 0x9910, RZ ;  /* 0x0000991004047816 */ /* 0x000fca00000000ff */
[----:B------:R-:W-:-:S04]  /*02d0*/  IMAD R4, R4, 0x19, RZ ;  /* 0x0000001904047824 */ /* 0x000fc800078e02ff */
[----:B------:R-:W-:-:S05]  /*02e0*/  IMAD.MOV R4, RZ, RZ, -R4 ;  /* 0x000000ffff047224 */ /* 0x000fca00078e0a04 */
[----:B------:R-:W-:-:S05]  /*02f0*/  PRMT R4, R4, 0x7710, RZ ;  /* 0x0000771004047816 */ /* 0x000fca00000000ff */
[----:B------:R-:W-:-:S05]  /*0300*/  IMAD.IADD R4, R13, 0x1, R4 ;  /* 0x000000010d047824 */ /* 0x000fca00078e0204 */
[----:B------:R-:W-:-:S05]  /*0310*/  PRMT R5, R4, 0x9910, RZ ;  /* 0x0000991004057816 */ /* 0x000fca00000000ff */
[----:B------:R-:W-:-:S05]  /*0320*/  IMAD R5, R5, 0xa, RZ ;  /* 0x0000000a05057824 */ /* 0x000fca00078e02ff */
[----:B------:R1:W-:Y:S02]  /*0330*/  STG.E.U8 desc[UR6][R2.64], R5 ;  /* 0x0000000502007986 */ /* 0x0003e4000c101106 */
.L_x_1:
[----:B------:R-:W-:Y:S05]  /*0340*/  BSYNC.RECONVERGENT B0 ;  /* 0x0000000000007941 */ /* 0x000fea0003800200 */
.L_x_0:
[----:B------:R-:W-:Y:S05]  /*0350*/  @!P1 BRA `(.L_x_2) ;  /* 0xfffffffc005c9947 */ /* 0x000fea000383ffff */
[----:B------:R-:W-:Y:S05]  /*0360*/  EXIT ;  /* 0x000000000000794d */ /* 0x000fea0003800000 */
.L_x_3:
[----:B------:R-:W-:-:S00]  /*0370*/  BRA `(.L_x_3) ;  /* 0xfffffffc00fc7947 */ /* 0x000fc0000383ffff */
[----:B------:R-:W-:-:S00]  /*0380*/  NOP ;  /* 0x0000000000007918 */ /* 0x000fc00000000000 */
[----:B------:R-:W-:-:S00]  /*0390*/  NOP ;  /* 0x0000000000007918 */ /* 0x000fc00000000000 */
[----:B------:R-:W-:-:S00]  /*03a0*/  NOP ;  /* 0x0000000000007918 */ /* 0x000fc00000000000 */
[----:B------:R-:W-:-:S00]  /*03b0*/  NOP ;  /* 0x0000000000007918 */ /* 0x000fc00000000000 */
[----:B------:R-:W-:-:S00]  /*03c0*/  NOP ;  /* 0x0000000000007918 */ /* 0x000fc00000000000 */
[----:B------:R-:W-:-:S00]  /*03d0*/  NOP ;  /* 0x0000000000007918 */ /* 0x000fc00000000000 */
[----:B------:R-:W-:-:S00]  /*03e0*/  NOP ;  /* 0x0000000000007918 */ /* 0x000fc00000000000 */
[----:B------:R-:W-:-:S00]  /*03f0*/  NOP ;  /* 0x0000000000007918 */ /* 0x000fc00000000000 */
.L_x_14:


//--------------------- .text._Z19flipImageStrideLoopPhS_ii --------------------------
	.section	.text._Z19flipImageStrideLoopPhS_ii,"ax",@progbits
	.align	128
        .global         _Z19flipImageStrideLoopPhS_ii
        .type           _Z19flipImageStrideLoopPhS_ii,@function
        .size           _Z19flipImageStrideLoopPhS_ii,(.L_x_15 - _Z19flipImageStrideLoopPhS_ii)
        .other          _Z19flipImageStrideLoopPhS_ii,@"STO_CUDA_ENTRY STV_DEFAULT"
_Z19flipImageStrideLoopPhS_ii:
.text._Z19flipImageStrideLoopPhS_ii:
[----:B------:R-:W-:Y:S01]  /*0000*/  LDC R1, c[0x0][0x37c] ;  /* 0x0000df00ff017b82 */ /* 0x000fe20000000800 */
[----:B------:R-:W0:Y:S01]  /*0010*/  S2R R3, SR_CTAID.X ;  /* 0x0000000000037919 */ /* 0x000e220000002500 */
[----:B------:R-:W0:Y:S01]  /*0020*/  LDCU UR4, c[0x0][0x360] ;  /* 0x00006c00ff0477ac */ /* 0x000e220008000800 */
[----:B------:R-:W0:Y:S01]  /*0030*/  S2R R0, SR_TID.X ;  /* 0x0000000000007919 */ /* 0x000e220000002100 */
[----:B------:R-:W1:Y:S01]  /*0040*/  LDCU UR6, c[0x0][0x390] ;  /* 0x00007200ff0677ac */ /* 0x000e620008000800 */
[----:B0-----:R-:W-:-:S05]  /*0050*/  IMAD R3, R3, UR4, R0 ;  /* 0x0000000403037c24 */ /* 0x001fca000f8e0200 */
[----:B-1----:R-:W-:-:S13]  /*0060*/  ISETP.GE.AND P0, PT, R3, UR6, PT ;  /* 0x0000000603007c0c */ /* 0x002fda000bf06270 */
[----:B------:R-:W-:Y:S05]  /*0070*/  @P0 EXIT ;  /* 0x000000000000094d */ /* 0x000fea0003800000 */
[----:B------:R-:W0:Y:S01]  /*0080*/  LDC R0, c[0x0][0x394] ;  /* 0x0000e500ff007b82 */ /* 0x000e220000000800 */
[----:B------:R-:W1:Y:S01]  /*0090*/  LDCU.64 UR4, c[0x0][0x358] ;  /* 0x00006b00ff0477ac */ /* 0x000e620008000a00 */
[----:B------:R-:W-:Y:S01]  /*00a0*/  BSSY.RECONVERGENT B0, `(.L_x_4) ;  /* 0x000002d000007945 */ /* 0x000fe20003800200 */
[----:B------:R-:W2:Y:S01]  /*00b0*/  LDCU.128 UR8, c[0x0][0x380] ;  /* 0x00007000ff0877ac */ /* 0x000ea20008000c00 */
[----:B0-----:R-:W0:Y:S01]  /*00c0*/  I2F.U32.RP R8, R0 ;  /* 0x0000000000087306 */ /* 0x001e220000209000 */
[----:B------:R-:W-:Y:S01]  /*00d0*/  IMAD.IADD R2, R3, 0x1, R0 ;  /* 0x0000000103027824 */ /* 0x000fe200078e0200 */
[----:B------:R-:W-:-:S04]  /*00e0*/  ISETP.NE.U32.AND P2, PT, R0, RZ, PT ;  /* 0x000000ff0000720c */ /* 0x000fc80003f45070 */
[C---:B------:R-:W-:Y:S02]  /*00f0*/  ISETP.GE.AND P0, PT, R2.reuse, UR6, PT ;  /* 0x0000000602007c0c */ /* 0x040fe4000bf06270 */
[----:B------:R-:W-:Y:S02]  /*0100*/  VIMNMX R7, PT, PT, R2, UR6, !PT ;  /* 0x0000000602077c48 */ /* 0x000fe4000ffe0100 */
[----:B------:R-:W-:-:S04]  /*0110*/  SEL R6, RZ, 0x1, P0 ;  /* 0x00000001ff067807 */ /* 0x000fc80000000000 */
[----:B------:R-:W-:Y:S01]  /*0120*/  IADD3 R7, PT, PT, R7, -R2, -R6 ;  /* 0x8000000207077210 */ /* 0x000fe20007ffe806 */
[----:B0-----:R-:W0:Y:S02]  /*0130*/  MUFU.RCP R8, R8 ;  /* 0x0000000800087308 */ /* 0x001e240000001000 */
[----:B0-----:R-:W-:-:S06]  /*0140*/  VIADD R4, R8, 0xffffffe ;  /* 0x0ffffffe08047836 */ /* 0x001fcc0000000000 */
[----:B------:R0:W3:Y:S02]  /*0150*/  F2I.FTZ.U32.TRUNC.NTZ R5, R4 ;  /* 0x0000000400057305 */ /* 0x0000e4000021f000 */
[----:B0-----:R-:W-:Y:S02]  /*0160*/  IMAD.MOV.U32 R4, RZ, RZ, RZ ;  /* 0x000000ffff047224 */ /* 0x001fe400078e00ff */
[----:B---3--:R-:W-:-:S04]  /*0170*/  IMAD.MOV R9, RZ, RZ, -R5 ;  /* 0x000000ffff097224 */ /* 0x008fc800078e0a05 */
[----:B------:R-:W-:-:S04]  /*0180*/  IMAD R9, R9, R0, RZ ;  /* 0x0000000009097224 */ /* 0x000fc800078e02ff */
[----:B------:R-:W-:-:S06]  /*0190*/  IMAD.HI.U32 R8, R5, R9, R4 ;  /* 0x0000000905087227 */ /* 0x000fcc00078e0004 */
[----:B------:R-:W-:-:S04]  /*01a0*/  IMAD.HI.U32 R5, R8, R7, RZ ;  /* 0x0000000708057227 */ /* 0x000fc800078e00ff */
[----:B------:R-:W-:-:S04]  /*01b0*/  IMAD.MOV R2, RZ, RZ, -R5 ;  /* 0x000000ffff027224 */ /* 0x000fc800078e0a05 */
[----:B------:R-:W-:-:S05]  /*01c0*/  IMAD R7, R0, R2, R7 ;  /* 0x0000000200077224 */ /* 0x000fca00078e0207 */
[----:B------:R-:W-:-:S13]  /*01d0*/  ISETP.GE.U32.AND P0, PT, R7, R0, PT ;  /* 0x000000000700720c */ /* 0x000fda0003f06070 */
[----:B------:R-:W-:Y:S02]  /*01e0*/  @P0 IMAD.IADD R7, R7, 0x1, -R0 ;  /* 0x0000000107070824 */ /* 0x000fe400078e0a00 */
[----:B------:R-:W-:-:S03]  /*01f0*/  @P0 VIADD R5, R5, 0x1 ;  /* 0x0000000105050836 */ /* 0x000fc60000000000 */
[----:B------:R-:W-:-:S13]  /*0200*/  ISETP.GE.U32.AND P1, PT, R7, R0, PT ;  /* 0x000000000700720c */ /* 0x000fda0003f26070 */
[----:B------:R-:W-:Y:S01]  /*0210*/  @P1 VIADD R5, R5, 0x1 ;  /* 0x0000000105051836 */ /* 0x000fe20000000000 */
[----:B------:R-:W-:-:S05]  /*0220*/  @!P2 LOP3.LUT R5, RZ, R0, RZ, 0x33, !PT ;  /* 0x00000000ff05a212 */ /* 0x000fca00078e33ff */
[----:B------:R-:W-:-:S05]  /*0230*/  IMAD.IADD R2, R6, 0x1, R5 ;  /* 0x0000000106027824 */ /* 0x000fca00078e0205 */
[C---:B------:R-:W-:Y:S02]  /*0240*/  LOP3.LUT R4, R2.reuse, 0x3, RZ, 0xc0, !PT ;  /* 0x0000000302047812 */ /* 0x040fe400078ec0ff */
[----:B------:R-:W-:Y:S02]  /*0250*/  ISETP.GE.U32.AND P0, PT, R2, 0x3, PT ;  /* 0x000000030200780c */ /* 0x000fe40003f06070 */
[----:B------:R-:W-:-:S13]  /*0260*/  ISETP.NE.AND P1, PT, R4, 0x3, PT ;  /* 0x000000030400780c */ /* 0x000fda0003f25270 */
[----:B-12---:R-:W-:Y:S05]  /*0270*/  @!P1 BRA `(.L_x_5) ;  /* 0x00000000003c9947 */ /* 0x006fea0003800000 */
[----:B------:R-:W-:-:S05]  /*0280*/  VIADD R2, R2, 0x1 ;  /* 0x0000000102027836 */ /* 0x000fca0000000000 */
[----:B------:R-:W-:-:S05]  /*0290*/  LOP3.LUT R2, R2, 0x3, RZ, 0xc0, !PT ;  /* 0x0000000302027812 */ /* 0x000fca00078ec0ff */
[----:B------:R-:W-:-:S07]  /*02a0*/  IMAD.MOV R2, RZ, RZ, -R2 ;  /* 0x000000ffff027224 */ /* 0x000fce00078e0a02 */
.L_x_6:
[----:B0-----:R-:W-:Y:S02]  /*02b0*/  SHF.R.S32.HI R7, RZ, 0x1f, R3 ;  /* 0x0000001fff077819 */ /* 0x001fe40000011403 */
[----:B------:R-:W-:-:S04]  /*02c0*/  IADD3 R4, P1, PT, R3, UR8, RZ ;  /* 0x0000000803047c10 */ /* 0x000fc8000ff3e0ff */
[----:B------:R-:W-:-:S05]  /*02d0*/  IADD3.X R5, PT, PT, R7, UR9, RZ, P1, !PT ;  /* 0x0000000907057c10 */ /* 0x000fca0008ffe4ff */
[----:B------:R-:W2:Y:S01]  /*02e0*/  LDG.E.U8 R4, desc[UR4][R4.64] ;  /* 0x0000000404047981 */ /* 0x000ea2000c1e1100 */
[C---:B------:R-:W-:Y:S01]  /*02f0*/  IADD3 R6, P1, PT, R3.reuse, UR10, RZ ;  /* 0x0000000a03067c10 */ /* 0x040fe2000ff3e0ff */
[----:B------:R-:W-:Y:S02]  /*0300*/  VIADD R2, R2, 0x1 ;  /* 0x0000000102027836 */ /* 0x000fe40000000000 */
[----:B------:R-:W-:Y:S01]  /*0310*/  IMAD.IADD R3, R3, 0x1, R0 ;  /* 0x0000000103037824 */ /* 0x000fe200078e0200 */
[----:B------:R-:W-:Y:S02]  /*0320*/  IADD3.X R7, PT, PT, R7, UR11, RZ, P1, !PT ;  /* 0x0000000b07077c10 */ /* 0x000fe40008ffe4ff */
[----:B------:R-:W-:Y:S02]  /*0330*/  ISETP.NE.AND P1, PT, R2, RZ, PT ;  /* 0x000000ff0200720c */ /* 0x000fe40003f25270 */
[----:B--2---:R-:W-:-:S05]  /*0340*/  LOP3.LUT R9, RZ, R4, RZ, 0x33, !PT ;  /* 0x00000004ff097212 */ /* 0x004fca00078e33ff */
[----:B------:R0:W-:Y:S06]  /*0350*/  STG.E.U8 desc[UR4][R6.64], R9 ;  /* 0x0000000906007986 */ /* 0x0001ec000c101104 */
[----:B------:R-:W-:Y:S05]  /*0360*/  @P1 BRA `(.L_x_6) ;  /* 0xfffffffc00d01947 */ /* 0x000fea000383ffff */
.L_x_5:
[----:B------:R-:W-:Y:S05]  /*0370*/  BSYNC.RECONVERGENT B0 ;  /* 0x0000000000007941 */ /* 0x000fea0003800200 */
.L_x_4:
[----:B------:R-:W-:Y:S05]  /*0380*/  @!P0 EXIT ;  /* 0x000000000000894d */ /* 0x000fea0003800000 */
[----:B------:R-:W-:Y:S01]  /*0390*/  SHF.R.S32.HI R21, RZ, 0x1f, R0 ;  /* 0x0000001fff157819 */ /* 0x000fe20000011400 */
[----:B------:R-:W1:Y:S06]  /*03a0*/  LDCU.128 UR8, c[0x0][0x380] ;  /* 0x00007000ff0877ac */ /* 0x000e6c0008000c00 */
.L_x_7:
[----:B--2---:R-:W-:Y:S02]  /*03b0*/  SHF.R.S32.HI R5, RZ, 0x1f, R3 ;  /* 0x0000001fff057819 */ /* 0x004fe40000011403 */
[----:B-1----:R-:W-:-:S04]  /*03c0*/  IADD3 R10, P0, PT, R3, UR8, RZ ;  /* 0x00000008030a7c10 */ /* 0x002fc8000ff1e0ff */
[----:B------:R-:W-:-:S05]  /*03d0*/  IADD3.X R11, PT, PT, R5, UR9, RZ, P0, !PT ;  /* 0x00000009050b7c10 */ /* 0x000fca00087fe4ff */
[----:B------:R-:W2:Y:S01]  /*03e0*/  LDG.E.U8 R2, desc[UR4][R10.64] ;  /* 0x000000040a027981 */ /* 0x000ea2000c1e1100 */
[----:B------:R-:W-:Y:S02]  /*03f0*/  IADD3 R14, P1, PT, R3, UR10, RZ ;  /* 0x0000000a030e7c10 */ /* 0x000fe4000ff3e0ff */
[----:B------:R-:W-:Y:S02]  /*0400*/  IADD3 R4, P0, PT, R10, R0, RZ ;  /* 0x000000000a047210 */ /* 0x000fe40007f1e0ff */
[----:B------:R-:W-:-:S03]  /*0410*/  IADD3.X R15, PT, PT, R5, UR11, RZ, P1, !PT ;  /* 0x0000000b050f7c10 */ /* 0x000fc60008ffe4ff */
[----:B------:R-:W-:Y:S01]  /*0420*/  IMAD.X R5, R21, 0x1, R11, P0 ;  /* 0x0000000115057824 */ /* 0x000fe200000e060b */
[----:B--2---:R-:W-:-:S05]  /*0430*/  LOP3.LUT R17, RZ, R2, RZ, 0x33, !PT ;  /* 0x00000002ff117212 */ /* 0x004fca00078e33ff */
[----:B------:R1:W-:Y:S04]  /*0440*/  STG.E.U8 desc[UR4][R14.64], R17 ;  /* 0x000000110e007986 */ /* 0x0003e8000c101104 */
[----:B------:R-:W2:Y:S01]  /*0450*/  LDG.E.U8 R2, desc[UR4][R4.64] ;  /* 0x0000000404027981 */ /* 0x000ea2000c1e1100 */
[-C--:B0-----:R-:W-:Y:S02]  /*0460*/  IADD3 R6, P0, PT, R14, R0.reuse, RZ ;  /* 0x000000000e067210 */ /* 0x081fe40007f1e0ff */
[----:B------:R-:W-:-:S03]  /*0470*/  IADD3 R8, P1, PT, R4, R0, RZ ;  /* 0x0000000004087210 */ /* 0x000fc60007f3e0ff */
[C---:B------:R-:W-:Y:S02]  /*0480*/  IMAD.X R7, R21.reuse, 0x1, R15, P0 ;  /* 0x0000000115077824 */ /* 0x040fe400000e060f */
[----:B------:R-:W-:Y:S01]  /*0490*/  IMAD.X R9, R21, 0x1, R5, P1 ;  /* 0x0000000115097824 */ /* 0x000fe200008e0605 */
[----:B--2---:R-:W-:-:S05]  /*04a0*/  LOP3.LUT R19, RZ, R2, RZ, 0x33, !PT ;  /* 0x00000002ff137212 */ /* 0x004fca00078e33ff */
[----:B------:R0:W-:Y:S04]  /*04b0*/  STG.E.U8 desc[UR4][R6.64], R19 ;  /* 0x0000001306007986 */ /* 0x0001e8000c101104 */
[----:B------:R-:W1:Y:S01]  /*04c0*/  LDG.E.U8 R2, desc[UR4][R8.64] ;  /* 0x0000000408027981 */ /* 0x000e62000c1e1100 */
[-C--:B------:R-:W-:Y:S02]  /*04d0*/  IADD3 R10, P0, PT, R6, R0.reuse, RZ ;  /* 0x00000000060a7210 */ /* 0x080fe40007f1e0ff */
[----:B------:R-:W-:-:S03]  /*04e0*/  IADD3 R12, P1, PT, R8, R0, RZ ;  /* 0x00000000080c7210 */ /* 0x000fc60007f3e0ff */
[C---:B------:R-:W-:Y:S02]  /*04f0*/  IMAD.X R11, R21.reuse, 0x1, R7, P0 ;  /* 0x00000001150b7824 */ /* 0x040fe400000e0607 */
[----:B------:R-:W-:Y:S01]  /*0500*/  IMAD.X R13, R21, 0x1, R9, P1 ;  /* 0x00000001150d7824 */ /* 0x000fe200008e0609 */
[----:B-1----:R-:W-:-:S05]  /*0510*/  LOP3.LUT R15, RZ, R2, RZ, 0x33, !PT ;  /* 0x00000002ff0f7212 */ /* 0x002fca00078e33ff */
[----:B------:R2:W-:Y:S04]  /*0520*/  STG.E.U8 desc[UR4][R10.64], R15 ;  /* 0x0000000f0a007986 */ /* 0x0005e8000c101104 */
[----:B------:R-:W0:Y:S01]  /*0530*/  LDG.E.U8 R12, desc[UR4][R12.64] ;  /* 0x000000040c0c7981 */ /* 0x000e22000c1e1100 */
[----:B------:R-:W-:Y:S01]  /*0540*/  IADD3 R4, P0, PT, R10, R0, RZ ;  /* 0x000000000a047210 */ /* 0x000fe20007f1e0ff */
[----:B------:R-:W-:-:S04]  /*0550*/  IMAD R3, R0, 0x4, R3 ;  /* 0x0000000400037824 */ /* 0x000fc800078e0203 */
[----:B------:R-:W-:Y:S01]  /*0560*/  IMAD.X R5, R21, 0x1, R11, P0 ;  /* 0x0000000115057824 */ /* 0x000fe200000e060b */
[----:B------:R-:W-:Y:S02]  /*0570*/  ISETP.GE.AND P0, PT, R3, UR6, PT ;  /* 0x0000000603007c0c */ /* 0x000fe4000bf06270 */
[----:B0-----:R-:W-:-:S05]  /*0580*/  LOP3.LUT R7, RZ, R12, RZ, 0x33, !PT ;  /* 0x0000000cff077212 */ /* 0x001fca00078e33ff */
[----:B------:R2:W-:Y:S06]  /*0590*/  STG.E.U8 desc[UR4][R4.64], R7 ;  /* 0x0000000704007986 */ /* 0x0005ec000c101104 */
[----:B------:R-:W-:Y:S05]  /*05a0*/  @!P0 BRA `(.L_x_7) ;  /* 0xfffffffc00808947 */ /* 0x000fea000383ffff */
[----:B------:R-:W-:Y:S05]  /*05b0*/  EXIT ;  /* 0x000000000000794d */ /* 0x000fea0003800000 */
.L_x_8:
        /* <DEDUP_REMOVED lines=12> */
.L_x_15:


//--------------------- .text._Z15flipImageStridePhS_i --------------------------
	.section	.text._Z15flipImageStridePhS_i,"ax",@progbits
	.align	128
        .global         _Z15flipImageStridePhS_i
        .type           _Z15flipImageStridePhS_i,@function
        .size           _Z15flipImageStridePhS_i,(.L_x_16 - _Z15flipImageStridePhS_i)
        .other          _Z15flipImageStridePhS_i,@"STO_CUDA_ENTRY STV_DEFAULT"
_Z15flipImageStridePhS_i:
.text._Z15flipImageStridePhS_i:
[----:B------:R-:W-:Y:S01]  /*0000*/  LDC R1, c[0x0][0x37c] ;  /* 0x0000df00ff017b82 */ /* 0x000fe20000000800 */
[----:B------:R-:W0:Y:S01]  /*0010*/  S2R R0, SR_CTAID.X ;  /* 0x0000000000007919 */ /* 0x000e220000002500 */
[----:B------:R-:W0:Y:S01]  /*0020*/  LDCU UR6, c[0x0][0x360] ;  /* 0x00006c00ff0677ac */ /* 0x000e220008000800 */
[----:B------:R-:W0:Y:S01]  /*0030*/  S2R R3, SR_TID.X ;  /* 0x0000000000037919 */ /* 0x000e220000002100 */
[----:B------:R-:W1:Y:S01]  /*0040*/  LDCU.64 UR4, c[0x0][0x358] ;  /* 0x00006b00ff0477ac */ /* 0x000e620008000a00 */
[----:B------:R-:W2:Y:S01]  /*0050*/  LDCU UR7, c[0x0][0x390] ;  /* 0x00007200ff0777ac */ /* 0x000ea20008000800 */
[----:B------:R-:W3:Y:S02]  /*0060*/  LDCU.128 UR8, c[0x0][0x380] ;  /* 0x00007000ff0877ac */ /* 0x000ee40008000c00 */
[----:B0123--:R-:W-:-:S07]  /*0070*/  IMAD R0, R0, UR6, R3 ;  /* 0x0000000600007c24 */ /* 0x00ffce000f8e0203 */
.L_x_11:
[C---:B------:R-:W-:Y:S01]  /*0080*/  ISETP.GE.AND P1, PT, R0.reuse, UR7, PT ;  /* 0x0000000700007c0c */ /* 0x040fe2000bf26270 */
[----:B------:R-:W-:Y:S01]  /*0090*/  BSSY.RECONVERGENT B0, `(.L_x_9) ;  /* 0x000000c000007945 */ /* 0x000fe20003800200 */
[----:B------:R-:W-:-:S11]  /*00a0*/  ISETP.GE.AND P0, PT, R0, UR7, PT ;  /* 0x0000000700007c0c */ /* 0x000fd6000bf06270 */
[----:B0-----:R-:W-:Y:S05]  /*00b0*/  @P1 BRA `(.L_x_10) ;  /* 0x0000000000241947 */ /* 0x001fea0003800000 */
[----:B------:R-:W-:Y:S02]  /*00c0*/  SHF.R.S32.HI R5, RZ, 0x1f, R0 ;  /* 0x0000001fff057819 */ /* 0x000fe40000011400 */
[----:B------:R-:W-:-:S04]  /*00d0*/  IADD3 R2, P1, PT, R0, UR8, RZ ;  /* 0x0000000800027c10 */ /* 0x000fc8000ff3e0ff */
[----:B------:R-:W-:-:S05]  /*00e0*/  IADD3.X R3, PT, PT, R5, UR9, RZ, P1, !PT ;  /* 0x0000000905037c10 */ /* 0x000fca0008ffe4ff */
[----:B------:R-:W2:Y:S01]  /*00f0*/  LDG.E.U8 R2, desc[UR4][R2.64] ;  /* 0x0000000402027981 */ /* 0x000ea2000c1e1100 */
[C---:B------:R-:W-:Y:S01]  /*0100*/  IADD3 R4, P1, PT, R0.reuse, UR10, RZ ;  /* 0x0000000a00047c10 */ /* 0x040fe2000ff3e0ff */
[----:B------:R-:W-:-:S03]  /*0110*/  VIADD R0, R0, 0xc00 ;  /* 0x00000c0000007836 */ /* 0x000fc60000000000 */
[----:B------:R-:W-:Y:S02]  /*0120*/  IADD3.X R5, PT, PT, R5, UR11, RZ, P1, !PT ;  /* 0x0000000b05057c10 */ /* 0x000fe40008ffe4ff */
[----:B--2---:R-:W-:-:S05]  /*0130*/  LOP3.LUT R7, RZ, R2, RZ, 0x33, !PT ;  /* 0x00000002ff077212 */ /* 0x004fca00078e33ff */
[----:B------:R0:W-:Y:S02]  /*0140*/  STG.E.U8 desc[UR4][R4.64], R7 ;  /* 0x0000000704007986 */ /* 0x0001e4000c101104 */
.L_x_10:
[----:B------:R-:W-:Y:S05]  /*0150*/  BSYNC.RECONVERGENT B0 ;  /* 0x0000000000007941 */ /* 0x000fea0003800200 */
.L_x_9:
[----:B------:R-:W-:Y:S05]  /*0160*/  @!P0 BRA `(.L_x_11) ;  /* 0xfffffffc00c48947 */ /* 0x000fea000383ffff */
[----:B------:R-:W-:Y:S05]  /*0170*/  EXIT ;  /* 0x000000000000794d */ /* 0x000fea0003800000 */
.L_x_12:
        /* <DEDUP_REMOVED lines=16> */
.L_x_16:


//--------------------- .text._Z9flipImagePhS_i   --------------------------
	.section	.text._Z9flipImagePhS_i,"ax",@progbits
	.align	128
        .global         _Z9flipImagePhS_i
        .type           _Z9flipImagePhS_i,@function
        .size           _Z9flipImagePhS_i,(.L_x_17 - _Z9flipImagePhS_i)
        .other          _Z9flipImagePhS_i,@"STO_CUDA_ENTRY STV_DEFAULT"
_Z9flipImagePhS_i:
.text._Z9flipImagePhS_i:
        /* <DEDUP_REMOVED lines=8> */
[----:B------:R-:W0:Y:S01]  /*0080*/  LDCU.128 UR8, c[0x0][0x380] ;  /* 0x00007000ff0877ac */ /* 0x000e220008000c00 */
[----:B------:R-:W-:Y:S01]  /*0090*/  SHF.R.S32.HI R0, RZ, 0x1f, R4 ;  /* 0x0000001fff007819 */ /* 0x000fe20000011404 */
[----:B------:R-:W1:Y:S01]  /*00a0*/  LDCU.64 UR4, c[0x0][0x358] ;  /* 0x00006b00ff0477ac */ /* 0x000e620008000a00 */
[----:B0-----:R-:W-:-:S04]  /*00b0*/  IADD3 R2, P0, PT, R4, UR8, RZ ;  /* 0x0000000804027c10 */ /* 0x001fc8000ff1e0ff */
[----:B------:R-:W-:-:S05]  /*00c0*/  IADD3.X R3, PT, PT, R0, UR9, RZ, P0, !PT ;  /* 0x0000000900037c10 */ /* 0x000fca00087fe4ff */
[----:B-1----:R-:W2:Y:S01]  /*00d0*/  LDG.E.U8 R2, desc[UR4][R2.64] ;  /* 0x0000000402027981 */ /* 0x002ea2000c1e1100 */
[----:B------:R-:W-:-:S04]  /*00e0*/  IADD3 R4, P0, PT, R4, UR10, RZ ;  /* 0x0000000a04047c10 */ /* 0x000fc8000ff1e0ff */
[----:B------:R-:W-:Y:S02]  /*00f0*/  IADD3.X R5, PT, PT, R0, UR11, RZ, P0, !PT ;  /* 0x0000000b00057c10 */ /* 0x000fe400087fe4ff */
[----:B--2---:R-:W-:-:S05]  /*0100*/  LOP3.LUT R7, RZ, R2, RZ, 0x33, !PT ;  /* 0x00000002ff077212 */ /* 0x004fca00078e33ff */
[----:B------:R-:W-:Y:S01]  /*0110*/  STG.E.U8 desc[UR4][R4.64], R7 ;  /* 0x0000000704007986 */ /* 0x000fe2000c101104 */
[----:B------:R-:W-:Y:S05]  /*0120*/  EXIT ;  /* 0x000000000000794d */ /* 0x000fea0003800000 */
.L_x_13:
        /* <DEDUP_REMOVED lines=13> */
.L_x_17:


//--------------------- .nv.shared.reserved.0     --------------------------
	.section	.nv.shared.reserved.0,"aw",@nobits
	.weak		__nv_reservedSMEM_offset_0_alias
	.size		__nv_reservedSMEM_offset_0_alias, 0, 64
	.other		__nv_reservedSMEM_offset_0_alias,@"STO_CUDA_RESERVED_SHARED STV_DEFAULT"
__nv_reservedSMEM_offset_0_alias:
	.zero		0
	.zero		64


//--------------------- .nv.constant0._Z12flipImageRedPhS_ii --------------------------
	.section	.nv.constant0._Z12flipImageRedPhS_ii,"a",@progbits
	.sectionflags	@""
	.align	4
.nv.constant0._Z12flipImageRedPhS_ii:
	.zero		920


//--------------------- .nv.constant0._Z19flipImageStrideLoopPhS_ii --------------------------
	.section	.nv.constant0._Z19flipImageStrideLoopPhS_ii,"a",@progbits
	.sectionflags	@""
	.align	4
.nv.constant0._Z19flipImageStrideLoopPhS_ii:
	.zero		920


//--------------------- .nv.constant0._Z15flipImageStridePhS_i --------------------------
	.section	.nv.constant0._Z15flipImageStridePhS_i,"a",@progbits
	.sectionflags	@""
	.align	4
.nv.constant0._Z15flipImageStridePhS_i:
	.zero		916


//--------------------- .nv.constant0._Z9flipImagePhS_i --------------------------
	.section	.nv.constant0._Z9flipImagePhS_i,"a",@progbits
	.sectionflags	@""
	.align	4
.nv.constant0._Z9flipImagePhS_i:
	.zero		916


//--------------------- SYMBOLS --------------------------

	.type		.nv.reservedSmem.offset0,@object
	.size		.nv.reservedSmem.offset0,0x4
